	.headerflags	@"EF_CUDA_TEXMODE_UNIFIED EF_CUDA_64BIT_ADDRESS EF_CUDA_ACCELERATORS EF_CUDA_SM90 EF_CUDA_VIRTUAL_SM(EF_CUDA_SM90)"
	.elftype	@"ET_EXEC"


//--------------------- .nv.info                  --------------------------
	.section	.nv.info,"",@"SHT_CUDA_INFO"
	.align	4


	//----- nvinfo : EIATTR_REGCOUNT
	.align		4
        /*0000*/ 	.byte	0x04, 0x2f
        /*0002*/ 	.short	(.L_1 - .L_0)
	.align		4
.L_0:
        /*0004*/ 	.word	index@(triton_poi_fused_0)
        /*0008*/ 	.word	0x00000020


	//----- nvinfo : EIATTR_MIN_STACK_SIZE
	.align		4
.L_1:
        /*000c*/ 	.byte	0x04, 0x12
        /*000e*/ 	.short	(.L_3 - .L_2)
	.align		4
.L_2:
        /*0010*/ 	.word	index@(triton_poi_fused_0)
        /*0014*/ 	.word	0x00000000


	//----- nvinfo : EIATTR_FRAME_SIZE
	.align		4
.L_3:
        /*0018*/ 	.byte	0x04, 0x11
        /*001a*/ 	.short	(.L_5 - .L_4)
	.align		4
.L_4:
        /*001c*/ 	.word	index@(triton_poi_fused_0)
        /*0020*/ 	.word	0x00000000


	//----- nvinfo : EIATTR_MIN_STACK_SIZE
	.align		4
.L_5:
        /*0024*/ 	.byte	0x04, 0x12
        /*0026*/ 	.short	(.L_7 - .L_6)
	.align		4
.L_6:
        /*0028*/ 	.word	index@(triton_poi_fused_0)
        /*002c*/ 	.word	0x00000000
.L_7:


//--------------------- .nv.info.triton_poi_fused_0 --------------------------
	.section	.nv.info.triton_poi_fused_0,"",@"SHT_CUDA_INFO"
	.sectionflags	@""
	.align	4


	//----- nvinfo : EIATTR_CUDA_API_VERSION
	.align		4
        /*0000*/ 	.byte	0x04, 0x37
        /*0002*/ 	.short	(.L_9 - .L_8)
.L_8:
        /*0004*/ 	.word	0x0000007c


	//----- nvinfo : EIATTR_KPARAM_INFO
	.align		4
.L_9:
        /*0008*/ 	.byte	0x04, 0x17
        /*000a*/ 	.short	(.L_11 - .L_10)
.L_10:
        /*000c*/ 	.word	0x00000000
        /*0010*/ 	.short	0x0003
        /*0012*/ 	.short	0x0014
        /*0014*/ 	.byte	0x00, 0xf0, 0x11, 0x00


	//----- nvinfo : EIATTR_KPARAM_INFO
	.align		4
.L_11:
        /*0018*/ 	.byte	0x04, 0x17
        /*001a*/ 	.short	(.L_13 - .L_12)
.L_12:
        /*001c*/ 	.word	0x00000000
        /*0020*/ 	.short	0x0002
        /*0022*/ 	.short	0x0010
        /*0024*/ 	.byte	0x00, 0xf0, 0x11, 0x00


	//----- nvinfo : EIATTR_KPARAM_INFO
	.align		4
.L_13:
        /*0028*/ 	.byte	0x04, 0x17
        /*002a*/ 	.short	(.L_15 - .L_14)
.L_14:
        /*002c*/ 	.word	0x00000000
        /*0030*/ 	.short	0x0001
        /*0032*/ 	.short	0x0008
        /*0034*/ 	.byte	0x00, 0xf4, 0x21, 0x00


	//----- nvinfo : EIATTR_KPARAM_INFO
	.align		4
.L_15:
        /*0038*/ 	.byte	0x04, 0x17
        /*003a*/ 	.short	(.L_17 - .L_16)
.L_16:
        /*003c*/ 	.word	0x00000000
        /*0040*/ 	.short	0x0000
        /*0042*/ 	.short	0x0000
        /*0044*/ 	.byte	0x00, 0xf4, 0x21, 0x00


	//----- nvinfo : EIATTR_SPARSE_MMA_MASK
	.align		4
.L_17:
        /*0048*/ 	.byte	0x03, 0x50
        /*004a*/ 	.short	0x0000


	//----- nvinfo : EIATTR_MAXREG_COUNT
	.align		4
        /*004c*/ 	.byte	0x03, 0x1b
        /*004e*/ 	.short	0x00ff


	//----- nvinfo : EIATTR_EXIT_INSTR_OFFSETS
	.align		4
        /*0050*/ 	.byte	0x04, 0x1c
        /*0052*/ 	.short	(.L_19 - .L_18)


	//   ....[0]....
.L_18:
        /*0054*/ 	.word	0x00000700


	//   ....[1]....
        /*0058*/ 	.word	0x00000720


	//----- nvinfo : EIATTR_REQNTID
	.align		4
.L_19:
        /*005c*/ 	.byte	0x04, 0x10
        /*005e*/ 	.short	(.L_21 - .L_20)
.L_20:
        /*0060*/ 	.word	0x00000080
        /*0064*/ 	.word	0x00000001
        /*0068*/ 	.word	0x00000001


	//----- nvinfo : EIATTR_CBANK_PARAM_SIZE
	.align		4
.L_21:
        /*006c*/ 	.byte	0x03, 0x19
        /*006e*/ 	.short	0x0018


	//----- nvinfo : EIATTR_PARAM_CBANK
	.align		4
        /*0070*/ 	.byte	0x04, 0x0a
        /*0072*/ 	.short	(.L_23 - .L_22)
	.align		4
.L_22:
        /*0074*/ 	.word	index@(.nv.constant0.triton_poi_fused_0)
        /*0078*/ 	.short	0x0210
        /*007a*/ 	.short	0x0018


	//----- nvinfo : EIATTR_SW_WAR
	.align		4
.L_23:
        /*007c*/ 	.byte	0x04, 0x36
        /*007e*/ 	.short	(.L_25 - .L_24)
.L_24:
        /*0080*/ 	.word	0x00000008
.L_25:


//--------------------- .nv.callgraph             --------------------------
	.section	.nv.callgraph,"",@"SHT_CUDA_CALLGRAPH"
	.align	4
	.sectionentsize	8
	.align		4
        /*0000*/ 	.word	0x00000000
	.align		4
        /*0004*/ 	.word	0xffffffff
	.align		4
        /*0008*/ 	.word	0x00000000
	.align		4
        /*000c*/ 	.word	0xfffffffe
	.align		4
        /*0010*/ 	.word	0x00000000
	.align		4
        /*0014*/ 	.word	0xfffffffd
	.align		4
        /*0018*/ 	.word	0x00000000
	.align		4
        /*001c*/ 	.word	0xfffffffc


//--------------------- .text.triton_poi_fused_0  --------------------------
	.section	.text.triton_poi_fused_0,"ax",@progbits
	.align	128
        .global         triton_poi_fused_0
        .type           triton_poi_fused_0,@function
        .size           triton_poi_fused_0,(.L_x_1 - triton_poi_fused_0)
        .other          triton_poi_fused_0,@"STO_CUDA_ENTRY STV_DEFAULT"
triton_poi_fused_0:
.text.triton_poi_fused_0:
[----:B------:R-:W0:Y:S01]  /*0000*/  LDC R1, c[0x0][0x28] ;  /* 0x00000a00ff017b82 */ /* 0x000e220000000800 */
[----:B------:R-:W1:Y:S07]  /*0010*/  S2R R13, SR_TID.X ;  /* 0x00000000000d7919 */ /* 0x000e6e0000002100 */
[----:B------:R-:W2:Y:S01]  /*0020*/  LDC.64 R2, c[0x0][0x210] ;  /* 0x00008400ff027b82 */ /* 0x000ea20000000a00 */
[----:B------:R-:W-:Y:S01]  /*0030*/  CS2R R10, SRZ ;  /* 0x00000000000a7805 */ /* 0x000fe2000001ff00 */
[----:B------:R-:W-:Y:S01]  /*0040*/  ULDC.64 UR4, c[0x0][0x208] ;  /* 0x0000820000047ab9 */ /* 0x000fe20000000a00 */
[----:B------:R-:W3:Y:S01]  /*0050*/  S2R R0, SR_CTAID.Y ;  /* 0x0000000000007919 */ /* 0x000ee20000002600 */
[----:B------:R-:W4:Y:S01]  /*0060*/  S2R R5, SR_CTAID.X ;  /* 0x0000000000057919 */ /* 0x000f220000002500 */
[----:B-1----:R-:W-:-:S02]  /*0070*/  LOP3.LUT R16, R13, 0xf, RZ, 0xc0, !PT ;  /* 0x0000000f0d107812 */ /* 0x002fc400078ec0ff */
[----:B------:R-:W-:Y:S02]  /*0080*/  SHF.R.U32.HI R13, RZ, 0x4, R13 ;  /* 0x00000004ff0d7819 */ /* 0x000fe4000001160d */
[----:B---3--:R-:W-:Y:S02]  /*0090*/  SHF.L.U32 R0, R0, 0x6, RZ ;  /* 0x0000000600007819 */ /* 0x008fe400000006ff */
[----:B----4-:R-:W-:Y:S02]  /*00a0*/  LEA R16, R5, R16, 0x4 ;  /* 0x0000001005107211 */ /* 0x010fe400078e20ff */
[----:B------:R-:W-:Y:S02]  /*00b0*/  LOP3.LUT R13, R0, 0x7, R13, 0xf8, !PT ;  /* 0x00000007000d7812 */ /* 0x000fe400078ef80d */
[----:B------:R-:W-:Y:S02]  /*00c0*/  ISETP.GE.AND P0, PT, R16, 0x9, PT ;  /* 0x000000091000780c */ /* 0x000fe40003f06270 */
[C---:B------:R-:W-:Y:S01]  /*00d0*/  LOP3.LUT R22, R13.reuse, 0x8, RZ, 0xfc, !PT ;  /* 0x000000080d167812 */ /* 0x040fe200078efcff */
[C---:B------:R-:W-:Y:S01]  /*00e0*/  IMAD R21, R13.reuse, 0x9, R16 ;  /* 0x000000090d157824 */ /* 0x040fe200078e0210 */
[----:B------:R-:W-:-:S02]  /*00f0*/  ISETP.LT.AND P1, PT, R13, 0x30, !P0 ;  /* 0x000000300d00780c */ /* 0x000fc40004721270 */
[----:B------:R-:W-:Y:S01]  /*0100*/  LOP3.LUT R23, R13, 0x10, RZ, 0xfc, !PT ;  /* 0x000000100d177812 */ /* 0x000fe200078efcff */
[----:B--2---:R-:W-:Y:S01]  /*0110*/  IMAD.WIDE R8, R21, 0x4, R2 ;  /* 0x0000000415087825 */ /* 0x004fe200078e0202 */
[----:B------:R-:W-:Y:S02]  /*0120*/  IADD3 R15, R21, 0xd8, RZ ;  /* 0x000000d8150f7810 */ /* 0x000fe40007ffe0ff */
[----:B------:R-:W-:Y:S02]  /*0130*/  LOP3.LUT R12, R13, 0x18, RZ, 0xfc, !PT ;  /* 0x000000180d0c7812 */ /* 0x000fe400078efcff */
[----:B------:R-:W-:Y:S02]  /*0140*/  ISETP.LT.AND P3, PT, R22, 0x30, !P0 ;  /* 0x000000301600780c */ /* 0x000fe40004761270 */
[----:B------:R-:W-:Y:S02]  /*0150*/  ISETP.LT.AND P4, PT, R23, 0x30, !P0 ;  /* 0x000000301700780c */ /* 0x000fe40004781270 */
[----:B------:R-:W-:Y:S01]  /*0160*/  ISETP.LT.AND P2, PT, R0, RZ, !P0 ;  /* 0x000000ff0000720c */ /* 0x000fe20004741270 */
[----:B------:R1:W2:Y:S01]  /*0170*/  @P1 LDG.E.EL R11, desc[UR4][R8.64] ;  /* 0x00000004080b1981 */ /* 0x0002a2000c2e1900 */
[----:B------:R-:W-:Y:S01]  /*0180*/  ISETP.LT.AND P5, PT, R12, 0x30, !P0 ;  /* 0x000000300c00780c */ /* 0x000fe200047a1270 */
[----:B------:R-:W-:Y:S01]  /*0190*/  HFMA2.MMA R0, -RZ, RZ, 0, 0 ;  /* 0x00000000ff007435 */ /* 0x000fe200000001ff */
[----:B------:R-:W-:-:S02]  /*01a0*/  IADD3 R5, R21, 0x48, RZ ;  /* 0x0000004815057810 */ /* 0x000fc40007ffe0ff */
[----:B------:R-:W-:Y:S02]  /*01b0*/  LOP3.LUT R17, R13, 0x28, RZ, 0xfc, !PT ;  /* 0x000000280d117812 */ /* 0x000fe400078efcff */
[----:B------:R-:W-:Y:S01]  /*01c0*/  IADD3 R7, R21, 0x90, RZ ;  /* 0x0000009015077810 */ /* 0x000fe20007ffe0ff */
[----:B------:R-:W-:Y:S01]  /*01d0*/  IMAD.WIDE R4, R5, 0x4, R2 ;  /* 0x0000000405047825 */ /* 0x000fe200078e0202 */
[----:B------:R-:W-:-:S03]  /*01e0*/  MOV R14, RZ ;  /* 0x000000ff000e7202 */ /* 0x000fc60000000f00 */
[--C-:B-1----:R-:W-:Y:S01]  /*01f0*/  IMAD.WIDE R8, R15, 0x4, R2.reuse ;  /* 0x000000040f087825 */ /* 0x102fe200078e0202 */
[----:B------:R-:W-:Y:S01]  /*0200*/  LOP3.LUT R15, R13, 0x20, RZ, 0xfc, !PT ;  /* 0x000000200d0f7812 */ /* 0x000fe200078efcff */
[----:B------:R-:W-:Y:S01]  /*0210*/  HFMA2.MMA R20, -RZ, RZ, 0, 0 ;  /* 0x00000000ff147435 */ /* 0x000fe200000001ff */
[----:B------:R-:W-:Y:S01]  /*0220*/  IADD3 R25, R21, 0x120, RZ ;  /* 0x0000012015197810 */ /* 0x000fe20007ffe0ff */
[----:B------:R-:W-:Y:S01]  /*0230*/  IMAD.WIDE R6, R7, 0x4, R2 ;  /* 0x0000000407067825 */ /* 0x000fe200078e0202 */
[----:B------:R-:W-:Y:S01]  /*0240*/  ISETP.LT.AND P6, PT, R15, 0x30, !P0 ;  /* 0x000000300f00780c */ /* 0x000fe200047c1270 */
[----:B------:R1:W3:Y:S01]  /*0250*/  @P3 LDG.E.EL R10, desc[UR4][R4.64] ;  /* 0x00000004040a3981 */ /* 0x0002e2000c2e1900 */
[----:B------:R-:W-:Y:S02]  /*0260*/  ISETP.LT.AND P0, PT, R17, 0x30, !P0 ;  /* 0x000000301100780c */ /* 0x000fe40004701270 */
[----:B------:R-:W-:Y:S01]  /*0270*/  IADD3 R27, R21, 0x168, RZ ;  /* 0x00000168151b7810 */ /* 0x000fe20007ffe0ff */
[----:B------:R4:W3:Y:S01]  /*0280*/  @P4 LDG.E.EL R0, desc[UR4][R6.64] ;  /* 0x0000000406004981 */ /* 0x0008e2000c2e1900 */
[----:B------:R-:W-:-:S02]  /*0290*/  IADD3 R29, R21, 0x1b0, RZ ;  /* 0x000001b0151d7810 */ /* 0x000fc40007ffe0ff */
[----:B------:R-:W-:Y:S01]  /*02a0*/  CS2R R18, SRZ ;  /* 0x0000000000127805 */ /* 0x000fe2000001ff00 */
[----:B------:R5:W3:Y:S01]  /*02b0*/  @P5 LDG.E.EL R14, desc[UR4][R8.64] ;  /* 0x00000004080e5981 */ /* 0x000ae2000c2e1900 */
[----:B------:R-:W-:Y:S01]  /*02c0*/  IADD3 R21, R21, 0x1f8, RZ ;  /* 0x000001f815157810 */ /* 0x000fe20007ffe0ff */
[----:B-1----:R-:W-:-:S04]  /*02d0*/  IMAD.WIDE R4, R25, 0x4, R2 ;  /* 0x0000000419047825 */ /* 0x002fc800078e0202 */
[--C-:B----4-:R-:W-:Y:S01]  /*02e0*/  IMAD.WIDE R6, R27, 0x4, R2.reuse ;  /* 0x000000041b067825 */ /* 0x110fe200078e0202 */
[----:B------:R1:W4:Y:S03]  /*02f0*/  @P6 LDG.E.EL R20, desc[UR4][R4.64] ;  /* 0x0000000404146981 */ /* 0x000326000c2e1900 */
[----:B0----5:R-:W-:Y:S01]  /*0300*/  IMAD.WIDE R8, R29, 0x4, R2 ;  /* 0x000000041d087825 */ /* 0x021fe200078e0202 */
[----:B------:R0:W4:Y:S04]  /*0310*/  @P0 LDG.E.EL R19, desc[UR4][R6.64] ;  /* 0x0000000406130981 */ /* 0x000128000c2e1900 */
[----:B------:R-:W4:Y:S01]  /*0320*/  @P2 LDG.E.EL R18, desc[UR4][R8.64] ;  /* 0x0000000408122981 */ /* 0x000f22000c2e1900 */
[----:B------:R-:W-:-:S04]  /*0330*/  IMAD.HI R24, R13, 0x55555556, RZ ;  /* 0x555555560d187827 */ /* 0x000fc800078e02ff */
[----:B------:R-:W-:Y:S01]  /*0340*/  IMAD.WIDE R2, R21, 0x4, R2 ;  /* 0x0000000415027825 */ /* 0x000fe200078e0202 */
[----:B------:R-:W-:Y:S02]  /*0350*/  MOV R21, RZ ;  /* 0x000000ff00157202 */ /* 0x000fe40000000f00 */
[----:B------:R-:W-:Y:S01]  /*0360*/  LEA.HI R24, R24, R24, RZ, 0x1 ;  /* 0x0000001818187211 */ /* 0x000fe200078f08ff */
[----:B------:R-:W-:-:S03]  /*0370*/  IMAD.HI R26, R23, 0x55555556, RZ ;  /* 0x55555556171a7827 */ /* 0x000fc600078e02ff */
[----:B------:R0:W5:Y:S01]  /*0380*/  @P2 LDG.E.EL R21, desc[UR4][R2.64] ;  /* 0x0000000402152981 */ /* 0x000162000c2e1900 */
[----:B------:R-:W-:Y:S01]  /*0390*/  IMAD.HI R25, R22, 0x55555556, RZ ;  /* 0x5555555616197827 */ /* 0x000fe200078e02ff */
[----:B------:R-:W-:-:S03]  /*03a0*/  LEA.HI R26, R26, R26, RZ, 0x1 ;  /* 0x0000001a1a1a7211 */ /* 0x000fc600078f08ff */
[----:B-1----:R-:W-:Y:S01]  /*03b0*/  IMAD R5, R24, -0x3, R13 ;  /* 0xfffffffd18057824 */ /* 0x002fe200078e020d */
[----:B------:R-:W-:Y:S01]  /*03c0*/  LEA.HI R27, R25, R25, RZ, 0x1 ;  /* 0x00000019191b7211 */ /* 0x000fe200078f08ff */
[----:B0-----:R-:W-:Y:S01]  /*03d0*/  IMAD.HI R6, R12, 0x55555556, RZ ;  /* 0x555555560c067827 */ /* 0x001fe200078e02ff */
[----:B------:R-:W0:Y:S03]  /*03e0*/  LDC.64 R2, c[0x0][0x218] ;  /* 0x00008600ff027b82 */ /* 0x000e260000000a00 */
[----:B------:R-:W-:Y:S01]  /*03f0*/  IMAD R5, R16, 0x3, R5 ;  /* 0x0000000310057824 */ /* 0x000fe200078e0205 */
[C---:B------:R-:W-:Y:S01]  /*0400*/  LOP3.LUT R4, R13.reuse, 0x30, RZ, 0xfc, !PT ;  /* 0x000000300d047812 */ /* 0x040fe200078efcff */
[----:B------:R-:W-:Y:S01]  /*0410*/  IMAD R7, R26, -0x3, R23 ;  /* 0xfffffffd1a077824 */ /* 0x000fe200078e0217 */
[----:B------:R-:W-:Y:S01]  /*0420*/  LOP3.LUT R13, R13, 0x38, RZ, 0xfc, !PT ;  /* 0x000000380d0d7812 */ /* 0x000fe200078efcff */
[----:B------:R-:W-:Y:S01]  /*0430*/  IMAD.HI R8, R15, 0x55555556, RZ ;  /* 0x555555560f087827 */ /* 0x000fe200078e02ff */
[----:B------:R-:W-:-:S03]  /*0440*/  LEA.HI R23, R6, R6, RZ, 0x1 ;  /* 0x0000000606177211 */ /* 0x000fc600078f08ff */
[----:B------:R-:W-:Y:S02]  /*0450*/  IMAD R25, R24, 0x1b, R5 ;  /* 0x0000001b18197824 */ /* 0x000fe400078e0205 */
[----:B------:R-:W-:Y:S01]  /*0460*/  IMAD.HI R9, R17, 0x55555556, RZ ;  /* 0x5555555611097827 */ /* 0x000fe200078e02ff */
[----:B------:R-:W-:-:S03]  /*0470*/  LEA.HI R6, R8, R8, RZ, 0x1 ;  /* 0x0000000808067211 */ /* 0x000fc600078f08ff */
[----:B------:R-:W-:Y:S02]  /*0480*/  IMAD R22, R27, -0x3, R22 ;  /* 0xfffffffd1b167824 */ /* 0x000fe400078e0216 */
[----:B------:R-:W-:Y:S02]  /*0490*/  IMAD R7, R26, 0x1b, R7 ;  /* 0x0000001b1a077824 */ /* 0x000fe400078e0207 */
[----:B------:R-:W-:Y:S01]  /*04a0*/  IMAD.HI R24, R4, 0x55555556, RZ ;  /* 0x5555555604187827 */ /* 0x000fe200078e02ff */
[----:B------:R-:W-:-:S03]  /*04b0*/  LEA.HI R8, R9, R9, RZ, 0x1 ;  /* 0x0000000909087211 */ /* 0x000fc600078f08ff */
[----:B------:R-:W-:Y:S01]  /*04c0*/  IMAD.HI R26, R13, 0x55555556, RZ ;  /* 0x555555560d1a7827 */ /* 0x000fe200078e02ff */
[----:B------:R-:W-:-:S03]  /*04d0*/  LEA.HI R9, R24, R24, RZ, 0x1 ;  /* 0x0000001818097211 */ /* 0x000fc600078f08ff */
[----:B------:R-:W-:Y:S02]  /*04e0*/  IMAD R5, R27, 0x1b, R22 ;  /* 0x0000001b1b057824 */ /* 0x000fe400078e0216 */
[----:B------:R-:W-:Y:S01]  /*04f0*/  IMAD R22, R23, -0x3, R12 ;  /* 0xfffffffd17167824 */ /* 0x000fe200078e020c */
[----:B------:R-:W-:Y:S01]  /*0500*/  LEA.HI R12, R26, R26, RZ, 0x1 ;  /* 0x0000001a1a0c7211 */ /* 0x000fe200078f08ff */
[----:B------:R-:W-:Y:S02]  /*0510*/  IMAD R15, R6, -0x3, R15 ;  /* 0xfffffffd060f7824 */ /* 0x000fe400078e020f */
[----:B------:R-:W-:Y:S02]  /*0520*/  IMAD R17, R8, -0x3, R17 ;  /* 0xfffffffd08117824 */ /* 0x000fe400078e0211 */
[----:B------:R-:W-:Y:S02]  /*0530*/  IMAD R4, R9, -0x3, R4 ;  /* 0xfffffffd09047824 */ /* 0x000fe400078e0204 */
[----:B------:R-:W-:-:S02]  /*0540*/  IMAD R23, R23, 0x1b, R22 ;  /* 0x0000001b17177824 */ /* 0x000fc400078e0216 */
[----:B------:R-:W-:Y:S02]  /*0550*/  IMAD R27, R12, -0x3, R13 ;  /* 0xfffffffd0c1b7824 */ /* 0x000fe400078e020d */
[----:B------:R-:W-:Y:S02]  /*0560*/  IMAD R13, R6, 0x1b, R15 ;  /* 0x0000001b060d7824 */ /* 0x000fe400078e020f */
[----:B------:R-:W-:Y:S02]  /*0570*/  IMAD R17, R8, 0x1b, R17 ;  /* 0x0000001b08117824 */ /* 0x000fe400078e0211 */
[C---:B------:R-:W-:Y:S02]  /*0580*/  IMAD R5, R16.reuse, 0x3, R5 ;  /* 0x0000000310057824 */ /* 0x040fe400078e0205 */
[----:B------:R-:W-:Y:S02]  /*0590*/  IMAD R15, R9, 0x1b, R4 ;  /* 0x0000001b090f7824 */ /* 0x000fe400078e0204 */
[----:B------:R-:W-:-:S02]  /*05a0*/  IMAD R7, R16, 0x3, R7 ;  /* 0x0000000310077824 */ /* 0x000fc400078e0207 */
[----:B------:R-:W-:Y:S02]  /*05b0*/  IMAD R9, R16, 0x3, R23 ;  /* 0x0000000310097824 */ /* 0x000fe400078e0217 */
[----:B------:R-:W-:Y:S02]  /*05c0*/  IMAD R27, R12, 0x1b, R27 ;  /* 0x0000001b0c1b7824 */ /* 0x000fe400078e021b */
[----:B0-----:R-:W-:-:S04]  /*05d0*/  IMAD.WIDE R24, R25, 0x4, R2 ;  /* 0x0000000419187825 */ /* 0x001fc800078e0202 */
[C---:B------:R-:W-:Y:S02]  /*05e0*/  IMAD R13, R16.reuse, 0x3, R13 ;  /* 0x00000003100d7824 */ /* 0x040fe400078e020d */
[----:B------:R-:W-:Y:S02]  /*05f0*/  IMAD R17, R16, 0x3, R17 ;  /* 0x0000000310117824 */ /* 0x000fe400078e0211 */
[----:B------:R-:W-:-:S04]  /*0600*/  IMAD.WIDE R4, R5, 0x4, R2 ;  /* 0x0000000405047825 */ /* 0x000fc800078e0202 */
[----:B------:R-:W-:Y:S02]  /*0610*/  IMAD R23, R16, 0x3, R15 ;  /* 0x0000000310177824 */ /* 0x000fe400078e020f */
[----:B------:R-:W-:-:S04]  /*0620*/  IMAD.WIDE R6, R7, 0x4, R2 ;  /* 0x0000000407067825 */ /* 0x000fc800078e0202 */
[----:B------:R-:W-:-:S04]  /*0630*/  IMAD.WIDE R8, R9, 0x4, R2 ;  /* 0x0000000409087825 */ /* 0x000fc800078e0202 */
[----:B------:R-:W-:Y:S02]  /*0640*/  IMAD R15, R16, 0x3, R27 ;  /* 0x00000003100f7824 */ /* 0x000fe400078e021b */
[----:B------:R-:W-:-:S04]  /*0650*/  IMAD.WIDE R12, R13, 0x4, R2 ;  /* 0x000000040d0c7825 */ /* 0x000fc800078e0202 */
[----:B------:R-:W-:-:S04]  /*0660*/  IMAD.WIDE R16, R17, 0x4, R2 ;  /* 0x0000000411107825 */ /* 0x000fc800078e0202 */
[----:B------:R-:W-:-:S04]  /*0670*/  IMAD.WIDE R22, R23, 0x4, R2 ;  /* 0x0000000417167825 */ /* 0x000fc800078e0202 */
[----:B------:R-:W-:Y:S01]  /*0680*/  IMAD.WIDE R2, R15, 0x4, R2 ;  /* 0x000000040f027825 */ /* 0x000fe200078e0202 */
[----:B--2---:R0:W-:Y:S04]  /*0690*/  @P1 STG.E desc[UR4][R24.64], R11 ;  /* 0x0000000b18001986 */ /* 0x0041e8000c101904 */
[----:B---3--:R0:W-:Y:S04]  /*06a0*/  @P3 STG.E desc[UR4][R4.64], R10 ;  /* 0x0000000a04003986 */ /* 0x0081e8000c101904 */
[----:B------:R0:W-:Y:S04]  /*06b0*/  @P4 STG.E desc[UR4][R6.64], R0 ;  /* 0x0000000006004986 */ /* 0x0001e8000c101904 */
[----:B------:R0:W-:Y:S04]  /*06c0*/  @P5 STG.E desc[UR4][R8.64], R14 ;  /* 0x0000000e08005986 */ /* 0x0001e8000c101904 */
[----:B----4-:R0:W-:Y:S04]  /*06d0*/  @P6 STG.E desc[UR4][R12.64], R20 ;  /* 0x000000140c006986 */ /* 0x0101e8000c101904 */
[----:B------:R0:W-:Y:S04]  /*06e0*/  @P0 STG.E desc[UR4][R16.64], R19 ;  /* 0x0000001310000986 */ /* 0x0001e8000c101904 */
[----:B------:R0:W-:Y:S02]  /*06f0*/  @P2 STG.E desc[UR4][R22.64], R18 ;  /* 0x0000001216002986 */ /* 0x0001e4000c101904 */
[----:B0-----:R-:W-:Y:S05]  /*0700*/  @!P2 EXIT ;  /* 0x000000000000a94d */ /* 0x001fea0003800000 */
[----:B-----5:R-:W-:Y:S01]  /*0710*/  STG.E desc[UR4][R2.64], R21 ;  /* 0x0000001502007986 */ /* 0x020fe2000c101904 */
[----:B------:R-:W-:Y:S05]  /*0720*/  EXIT ;  /* 0x000000000000794d */ /* 0x000fea0003800000 */
.L_x_0:
[----:B------:R-:W-:-:S00]  /*0730*/  BRA `(.L_x_0) ;  /* 0xfffffffc00fc7947 */ /* 0x000fc0000383ffff */
[----:B------:R-:W-:-:S00]  /*0740*/  NOP ;  /* 0x0000000000007918 */ /* 0x000fc00000000000 */
        /* <DEDUP_REMOVED lines=11> */
.L_x_1:


//--------------------- .nv.constant0.triton_poi_fused_0 --------------------------
	.section	.nv.constant0.triton_poi_fused_0,"a",@progbits
	.sectionflags	@""
	.align	4
.nv.constant0.triton_poi_fused_0:
	.zero		552
